//
// Generated by NVIDIA NVVM Compiler
//
// Compiler Build ID: CL-36424714
// Cuda compilation tools, release 13.0, V13.0.88
// Based on NVVM 20.0.0
//

.version 9.0
.target sm_100
.address_size 64

	// .globl	_Z12quick_kernelPf
.extern .func  (.param .b32 func_retval0) vprintf
(
	.param .b64 vprintf_param_0,
	.param .b64 vprintf_param_1
)
;
.global .align 1 .b8 $str[20] = {72, 101, 108, 108, 111, 32, 102, 114, 111, 109, 32, 107, 101, 114, 110, 101, 108, 33, 10};

.visible .entry _Z12quick_kernelPf(
	.param .u64 .ptr .align 1 _Z12quick_kernelPf_param_0
)
{
	.reg .pred 	%p<2>;
	.reg .b32 	%r<7>;
	.reg .b64 	%rd<5>;

	ld.param.u64 	%rd1, [_Z12quick_kernelPf_param_0];
	mov.u32 	%r1, %ctaid.x;
	mov.u32 	%r2, %tid.x;
	or.b32  	%r3, %r1, %r2;
	setp.ne.s32 	%p1, %r3, 0;
	@%p1 bra 	$L__BB0_2;
	cvta.to.global.u64 	%rd2, %rd1;
	mov.u64 	%rd3, $str;
	cvta.global.u64 	%rd4, %rd3;
	{ // callseq 0, 0
	.param .b64 param0;
	st.param.b64 	[param0], %rd4;
	.param .b64 param1;
	st.param.b64 	[param1], 0;
	.param .b32 retval0;
	call.uni (retval0), 
	vprintf, 
	(
	param0, 
	param1
	);
	ld.param.b32 	%r4, [retval0];
	} // callseq 0
	mov.b32 	%r6, 1205840128;
	st.global.u32 	[%rd2], %r6;
$L__BB0_2:
	ret;

}


// ===== COMPILED SASS (sm_100) =====

	.target	sm_100

	.elftype	@"ET_EXEC"


//--------------------- .note.nv.tkinfo           --------------------------
	.section	.note.nv.tkinfo,"",@"SHT_NOTE"
	.sectionflags	@"SHF_NOTE_NV_TKINFO"
	.tkinfo
        /*0018*/ 	.word	0x00000002
        /*0030*/ 	.string	""
        /*0030*/ 	.string	"ptxas"
        /*0030*/ 	.string	"Cuda compilation tools, release 13.0, V13.0.88"
        /*0030*/ 	.string	"Build cuda_13.0.r13.0/compiler.36424714_0"
        /*0030*/ 	.string	"-arch sm_100 -m 64 "



//--------------------- .note.nv.cuinfo           --------------------------
	.section	.note.nv.cuinfo,"",@"SHT_NOTE"
	.sectionflags	@"SHF_NOTE_NV_CUINFO"
        /*0018*/ 	.short	0x0002
        /*001a*/ 	.short	0x0064
        /*001c*/ 	.short	0x0082
	.zero		2


//--------------------- .nv.info                  --------------------------
	.section	.nv.info,"",@"SHT_CUDA_INFO"
	.align	4


	//----- nvinfo : EIATTR_REGCOUNT
	.align		4
        /*0000*/ 	.byte	0x04, 0x2f
        /*0002*/ 	.short	(.L_2 - .L_1)
	.align		4
.L_1:
        /*0004*/ 	.word	index@(_Z12quick_kernelPf)
        /*0008*/ 	.word	0x00000018


	//----- nvinfo : EIATTR_FRAME_SIZE
	.align		4
.L_2:
        /*000c*/ 	.byte	0x04, 0x11
        /*000e*/ 	.short	(.L_4 - .L_3)
	.align		4
.L_3:
        /*0010*/ 	.word	index@(_Z12quick_kernelPf)
        /*0014*/ 	.word	0x00000000


	//----- nvinfo : EIATTR_MIN_STACK_SIZE
	.align		4
.L_4:
        /*0018*/ 	.byte	0x04, 0x12
        /*001a*/ 	.short	(.L_6 - .L_5)
	.align		4
.L_5:
        /*001c*/ 	.word	index@(_Z12quick_kernelPf)
        /*0020*/ 	.word	0x00000000
.L_6:


//--------------------- .nv.compat                --------------------------
	.section	.nv.compat,"",@"SHT_CUDA_COMPAT_INFO"
	.align	4
        /*0000*/ 	.byte	0x02, 0x09, 0x00, 0x00, 0x02, 0x02, 0x01, 0x00, 0x02, 0x05, 0x05, 0x00, 0x03, 0x07, 0x01, 0x01
        /*0010*/ 	.byte	0x02, 0x03, 0x00, 0x00, 0x02, 0x06, 0x01, 0x00, 0x04, 0x0b, 0x08, 0x00, 0x09, 0x00, 0x00, 0x00
        /*0020*/ 	.byte	0x00, 0x00, 0x00, 0x00


//--------------------- .nv.info._Z12quick_kernelPf --------------------------
	.section	.nv.info._Z12quick_kernelPf,"",@"SHT_CUDA_INFO"
	.sectionflags	@""
	.align	4


	//----- nvinfo : EIATTR_CUDA_API_VERSION
	.align		4
        /*0000*/ 	.byte	0x04, 0x37
        /*0002*/ 	.short	(.L_8 - .L_7)
.L_7:
        /*0004*/ 	.word	0x00000082


	//----- nvinfo : EIATTR_KPARAM_INFO
	.align		4
.L_8:
        /*0008*/ 	.byte	0x04, 0x17
        /*000a*/ 	.short	(.L_10 - .L_9)
.L_9:
        /*000c*/ 	.word	0x00000000
        /*0010*/ 	.short	0x0000
        /*0012*/ 	.short	0x0000
        /*0014*/ 	.byte	0x00, 0xf5, 0x21, 0x00


	//----- nvinfo : EIATTR_SPARSE_MMA_MASK
	.align		4
.L_10:
        /*0018*/ 	.byte	0x03, 0x50
        /*001a*/ 	.short	0x0000


	//----- nvinfo : EIATTR_MAXREG_COUNT
	.align		4
        /*001c*/ 	.byte	0x03, 0x1b
        /*001e*/ 	.short	0x00ff


	//----- nvinfo : EIATTR_EXTERNS
	.align		4
        /*0020*/ 	.byte	0x04, 0x0f
        /*0022*/ 	.short	(.L_12 - .L_11)


	//   ....[0]....
	.align		4
.L_11:
        /*0024*/ 	.word	index@(vprintf)


	//----- nvinfo : EIATTR_MERCURY_ISA_VERSION
	.align		4
.L_12:
        /*0028*/ 	.byte	0x03, 0x5f
        /*002a*/ 	.short	0x0101


	//----- nvinfo : EIATTR_VRC_CTA_INIT_COUNT
	.align		4
        /*002c*/ 	.byte	0x02, 0x4a
	.zero		1
	.zero		1


	//----- nvinfo : EIATTR_SYSCALL_OFFSETS
	.align		4
        /*0030*/ 	.byte	0x04, 0x46
        /*0032*/ 	.short	(.L_14 - .L_13)


	//   ....[0]....
.L_13:
        /*0034*/ 	.word	0x000000d0


	//----- nvinfo : EIATTR_EXIT_INSTR_OFFSETS
	.align		4
.L_14:
        /*0038*/ 	.byte	0x04, 0x1c
        /*003a*/ 	.short	(.L_16 - .L_15)


	//   ....[0]....
.L_15:
        /*003c*/ 	.word	0x00000040


	//   ....[1]....
        /*0040*/ 	.word	0x00000110


	//----- nvinfo : EIATTR_CRS_STACK_SIZE
	.align		4
.L_16:
        /*0044*/ 	.byte	0x04, 0x1e
        /*0046*/ 	.short	(.L_18 - .L_17)
.L_17:
        /*0048*/ 	.word	0x00000000


	//----- nvinfo : EIATTR_CBANK_PARAM_SIZE
	.align		4
.L_18:
        /*004c*/ 	.byte	0x03, 0x19
        /*004e*/ 	.short	0x0008


	//----- nvinfo : EIATTR_PARAM_CBANK
	.align		4
        /*0050*/ 	.byte	0x04, 0x0a
        /*0052*/ 	.short	(.L_20 - .L_19)
	.align		4
.L_19:
        /*0054*/ 	.word	index@(.nv.constant0._Z12quick_kernelPf)
        /*0058*/ 	.short	0x0380
        /*005a*/ 	.short	0x0008


	//----- nvinfo : EIATTR_SW_WAR
	.align		4
.L_20:
        /*005c*/ 	.byte	0x04, 0x36
        /*005e*/ 	.short	(.L_22 - .L_21)
.L_21:
        /*0060*/ 	.word	0x00000008
.L_22:


//--------------------- .nv.callgraph             --------------------------
	.section	.nv.callgraph,"",@"SHT_CUDA_CALLGRAPH"
	.align	4
	.sectionentsize	8
	.align		4
        /*0000*/ 	.word	0x00000000
	.align		4
        /*0004*/ 	.word	0xffffffff
	.align		4
        /*0008*/ 	.word	index@(_Z12quick_kernelPf)
	.align		4
        /*000c*/ 	.word	index@(vprintf)
	.align		4
        /*0010*/ 	.word	0x00000000
	.align		4
        /*0014*/ 	.word	0xfffffffe
	.align		4
        /*0018*/ 	.word	0x00000000
	.align		4
        /*001c*/ 	.word	0xfffffffd
	.align		4
        /*0020*/ 	.word	0x00000000
	.align		4
        /*0024*/ 	.word	0xfffffffc


//--------------------- .nv.constant4             --------------------------
	.section	.nv.constant4,"a",@progbits
	.align	8
	.align		8
.nv.constant4:
        /*0000*/ 	.dword	vprintf
	.align		8
        /*0008*/ 	.dword	$str


//--------------------- .text._Z12quick_kernelPf  --------------------------
	.section	.text._Z12quick_kernelPf,"ax",@progbits
	.align	128
        .global         _Z12quick_kernelPf
        .type           _Z12quick_kernelPf,@function
        .size           _Z12quick_kernelPf,(.L_x_2 - _Z12quick_kernelPf)
        .other          _Z12quick_kernelPf,@"STO_CUDA_ENTRY STV_DEFAULT"
_Z12quick_kernelPf:
.text._Z12quick_kernelPf:
[----:B------:R-:W0:Y:S01]  /*0000*/  LDC R1, c[0x0][0x37c] ;  /* 0x0000df00ff017b82 */ /* 0x000e220000000800 */
[----:B------:R-:W1:Y:S07]  /*0010*/  S2R R0, SR_TID.X ;  /* 0x0000000000007919 */ /* 0x000e6e0000002100 */
[----:B------:R-:W1:Y:S02]  /*0020*/  S2UR UR4, SR_CTAID.X ;  /* 0x00000000000479c3 */ /* 0x000e640000002500 */
[----:B-1----:R-:W-:-:S13]  /*0030*/  LOP3.LUT P0, RZ, R0, UR4, RZ, 0xfc, !PT ;  /* 0x0000000400ff7c12 */ /* 0x002fda000f80fcff */
[----:B------:R-:W-:Y:S05]  /*0040*/  @P0 EXIT ;  /* 0x000000000000094d */ /* 0x000fea0003800000 */
[----:B------:R-:W-:Y:S01]  /*0050*/  MOV R0, 0x0 ;  /* 0x0000000000007802 */ /* 0x000fe20000000f00 */
[----:B------:R-:W1:Y:S01]  /*0060*/  LDCU.64 UR4, c[0x4][0x8] ;  /* 0x01000100ff0477ac */ /* 0x000e620008000a00 */
[----:B------:R-:W-:Y:S02]  /*0070*/  CS2R R6, SRZ ;  /* 0x0000000000067805 */ /* 0x000fe4000001ff00 */
[----:B------:R2:W3:Y:S01]  /*0080*/  LDC.64 R2, c[0x4][R0] ;  /* 0x0100000000027b82 */ /* 0x0004e20000000a00 */
[----:B------:R-:W4:Y:S01]  /*0090*/  LDCU.64 UR36, c[0x0][0x358] ;  /* 0x00006b00ff2477ac */ /* 0x000f220008000a00 */
[----:B-1----:R-:W-:Y:S02]  /*00a0*/  IMAD.U32 R4, RZ, RZ, UR4 ;  /* 0x00000004ff047e24 */ /* 0x002fe4000f8e00ff */
[----:B--2---:R-:W-:-:S07]  /*00b0*/  IMAD.U32 R5, RZ, RZ, UR5 ;  /* 0x00000005ff057e24 */ /* 0x004fce000f8e00ff */
[----:B------:R-:W-:-:S07]  /*00c0*/  LEPC R20, `(.L_x_0) ;  /* 0x000000001014794e */ /* 0x000fce0000000000 */
[----:B0--34-:R-:W-:Y:S05]  /*00d0*/  CALL.ABS.NOINC R2 ;  /* 0x0000000002007343 */ /* 0x019fea0003c00000 */
.L_x_0:
[----:B------:R-:W0:Y:S01]  /*00e0*/  LDC.64 R2, c[0x0][0x380] ;  /* 0x0000e000ff027b82 */ /* 0x000e220000000a00 */
[----:B------:R-:W-:-:S05]  /*00f0*/  IMAD.MOV.U32 R5, RZ, RZ, 0x47dfa900 ;  /* 0x47dfa900ff057424 */ /* 0x000fca00078e00ff */
[----:B0-----:R-:W-:Y:S01]  /*0100*/  STG.E desc[UR36][R2.64], R5 ;  /* 0x0000000502007986 */ /* 0x001fe2000c101924 */
[----:B------:R-:W-:Y:S05]  /*0110*/  EXIT ;  /* 0x000000000000794d */ /* 0x000fea0003800000 */
.L_x_1:
[----:B------:R-:W-:-:S00]  /*0120*/  BRA `(.L_x_1) ;  /* 0xfffffffc00fc7947 */ /* 0x000fc0000383ffff */
[----:B------:R-:W-:-:S00]  /*0130*/  NOP ;  /* 0x0000000000007918 */ /* 0x000fc00000000000 */
        /* <DEDUP_REMOVED lines=12> */
.L_x_2:


//--------------------- .nv.global.init           --------------------------
	.section	.nv.global.init,"aw",@progbits
.nv.global.init:
	.type		$str,@object
	.size		$str,(.L_0 - $str)
$str:
        /*0000*/ 	.byte	0x48, 0x65, 0x6c, 0x6c, 0x6f, 0x20, 0x66, 0x72, 0x6f, 0x6d, 0x20, 0x6b, 0x65, 0x72, 0x6e, 0x65
        /*0010*/ 	.byte	0x6c, 0x21, 0x0a, 0x00
.L_0:


//--------------------- .nv.shared.reserved.0     --------------------------
	.section	.nv.shared.reserved.0,"aw",@nobits
	.weak		__nv_reservedSMEM_offset_0_alias
	.size		__nv_reservedSMEM_offset_0_alias, 0, 64
	.other		__nv_reservedSMEM_offset_0_alias,@"STO_CUDA_RESERVED_SHARED STV_DEFAULT"
__nv_reservedSMEM_offset_0_alias:
	.zero		0
	.zero		64


//--------------------- .nv.constant0._Z12quick_kernelPf --------------------------
	.section	.nv.constant0._Z12quick_kernelPf,"a",@progbits
	.sectionflags	@""
	.align	4
.nv.constant0._Z12quick_kernelPf:
	.zero		904


//--------------------- SYMBOLS --------------------------

	.type		.nv.reservedSmem.offset0,@object
	.size		.nv.reservedSmem.offset0,0x4
	.type		vprintf,@function
